//
// Generated by NVIDIA NVVM Compiler
//
// Compiler Build ID: CL-36424714
// Cuda compilation tools, release 13.0, V13.0.88
// Based on NVVM 20.0.0
//

.version 9.0
.target sm_100
.address_size 64

	// .globl	_Z10scanKerneliPf
.shared .align 4 .b8 _ZZ10scanDeviceiPfiiE4temp[64];
.shared .align 4 .b8 _ZZ10scanDeviceiPfiiE5temp2[64];

.visible .entry _Z10scanKerneliPf(
	.param .u32 _Z10scanKerneliPf_param_0,
	.param .u64 .ptr .align 1 _Z10scanKerneliPf_param_1
)
{
	.reg .pred 	%p<12>;
	.reg .b32 	%r<24>;
	.reg .b32 	%f<14>;
	.reg .b64 	%rd<5>;

	ld.param.u32 	%r7, [_Z10scanKerneliPf_param_0];
	ld.param.u64 	%rd2, [_Z10scanKerneliPf_param_1];
	cvta.to.global.u64 	%rd3, %rd2;
	mov.u32 	%r1, %tid.x;
	mov.u32 	%r8, %ctaid.x;
	mov.u32 	%r9, %ntid.x;
	mad.lo.s32 	%r2, %r8, %r9, %r1;
	mul.wide.s32 	%rd4, %r2, 4;
	add.s64 	%rd1, %rd3, %rd4;
	ld.global.f32 	%f4, [%rd1];
	shl.b32 	%r10, %r1, 2;
	mov.u32 	%r11, _ZZ10scanDeviceiPfiiE4temp;
	add.s32 	%r3, %r11, %r10;
	st.shared.f32 	[%r3], %f4;
	bar.sync 	0;
	setp.lt.s32 	%p3, %r7, 2;
	@%p3 bra 	$L__BB0_12;
	mov.u32 	%r14, _ZZ10scanDeviceiPfiiE5temp2;
	add.s32 	%r4, %r14, %r10;
	mov.pred 	%p11, 0;
	mov.b32 	%r23, 1;
$L__BB0_2:
	mov.pred 	%p1, %p11;
	setp.gt.s32 	%p5, %r2, 63;
	setp.lt.s32 	%p6, %r1, %r23;
	or.pred  	%p7, %p5, %p6;
	@%p7 bra 	$L__BB0_6;
	@%p1 bra 	$L__BB0_4;
	bra.uni 	$L__BB0_5;
$L__BB0_4:
	ld.shared.f32 	%f10, [%r4];
	sub.s32 	%r19, %r1, %r23;
	shl.b32 	%r20, %r19, 2;
	add.s32 	%r22, %r14, %r20;
	ld.shared.f32 	%f11, [%r22];
	add.f32 	%f12, %f10, %f11;
	st.shared.f32 	[%r3], %f12;
	bra.uni 	$L__BB0_10;
$L__BB0_5:
	ld.shared.f32 	%f7, [%r3];
	sub.s32 	%r15, %r1, %r23;
	shl.b32 	%r16, %r15, 2;
	add.s32 	%r18, %r11, %r16;
	ld.shared.f32 	%f8, [%r18];
	add.f32 	%f9, %f7, %f8;
	st.shared.f32 	[%r4], %f9;
	bra.uni 	$L__BB0_10;
$L__BB0_6:
	setp.lt.s32 	%p8, %r1, %r23;
	@%p8 bra 	$L__BB0_7;
	bra.uni 	$L__BB0_10;
$L__BB0_7:
	@%p1 bra 	$L__BB0_9;
	ld.shared.f32 	%f5, [%r3];
	st.shared.f32 	[%r4], %f5;
	bra.uni 	$L__BB0_10;
$L__BB0_9:
	ld.shared.f32 	%f6, [%r4];
	st.shared.f32 	[%r3], %f6;
$L__BB0_10:
	bar.sync 	0;
	shl.b32 	%r23, %r23, 1;
	not.pred 	%p11, %p1;
	setp.lt.s32 	%p9, %r23, %r7;
	@%p9 bra 	$L__BB0_2;
	not.pred 	%p10, %p1;
	@%p10 bra 	$L__BB0_13;
$L__BB0_12:
	ld.shared.f32 	%f13, [%r3];
	bra.uni 	$L__BB0_14;
$L__BB0_13:
	ld.shared.f32 	%f13, [%r4];
$L__BB0_14:
	st.global.f32 	[%rd1], %f13;
	ret;

}
	// .globl	_Z10scanKerneliPfS_
.visible .entry _Z10scanKerneliPfS_(
	.param .u32 _Z10scanKerneliPfS__param_0,
	.param .u64 .ptr .align 1 _Z10scanKerneliPfS__param_1,
	.param .u64 .ptr .align 1 _Z10scanKerneliPfS__param_2
)
{
	.reg .pred 	%p<13>;
	.reg .b32 	%r<27>;
	.reg .b32 	%f<14>;
	.reg .b64 	%rd<9>;

	ld.param.u32 	%r10, [_Z10scanKerneliPfS__param_0];
	ld.param.u64 	%rd3, [_Z10scanKerneliPfS__param_1];
	ld.param.u64 	%rd2, [_Z10scanKerneliPfS__param_2];
	cvta.to.global.u64 	%rd4, %rd3;
	mov.u32 	%r1, %tid.x;
	mov.u32 	%r2, %ctaid.x;
	mov.u32 	%r3, %ntid.x;
	mul.lo.s32 	%r4, %r2, %r3;
	add.s32 	%r5, %r4, %r1;
	mul.wide.s32 	%rd5, %r5, 4;
	add.s64 	%rd1, %rd4, %rd5;
	ld.global.f32 	%f4, [%rd1];
	shl.b32 	%r11, %r1, 2;
	mov.u32 	%r12, _ZZ10scanDeviceiPfiiE4temp;
	add.s32 	%r6, %r12, %r11;
	st.shared.f32 	[%r6], %f4;
	bar.sync 	0;
	setp.lt.s32 	%p3, %r10, 2;
	@%p3 bra 	$L__BB1_12;
	mov.u32 	%r15, _ZZ10scanDeviceiPfiiE5temp2;
	add.s32 	%r7, %r15, %r11;
	mov.pred 	%p12, 0;
	mov.b32 	%r26, 1;
$L__BB1_2:
	mov.pred 	%p1, %p12;
	setp.gt.s32 	%p5, %r5, 63;
	setp.lt.s32 	%p6, %r1, %r26;
	or.pred  	%p7, %p5, %p6;
	@%p7 bra 	$L__BB1_6;
	@%p1 bra 	$L__BB1_4;
	bra.uni 	$L__BB1_5;
$L__BB1_4:
	ld.shared.f32 	%f10, [%r7];
	sub.s32 	%r20, %r1, %r26;
	shl.b32 	%r21, %r20, 2;
	add.s32 	%r23, %r15, %r21;
	ld.shared.f32 	%f11, [%r23];
	add.f32 	%f12, %f10, %f11;
	st.shared.f32 	[%r6], %f12;
	bra.uni 	$L__BB1_10;
$L__BB1_5:
	ld.shared.f32 	%f7, [%r6];
	sub.s32 	%r16, %r1, %r26;
	shl.b32 	%r17, %r16, 2;
	add.s32 	%r19, %r12, %r17;
	ld.shared.f32 	%f8, [%r19];
	add.f32 	%f9, %f7, %f8;
	st.shared.f32 	[%r7], %f9;
	bra.uni 	$L__BB1_10;
$L__BB1_6:
	setp.lt.s32 	%p8, %r1, %r26;
	@%p8 bra 	$L__BB1_7;
	bra.uni 	$L__BB1_10;
$L__BB1_7:
	@%p1 bra 	$L__BB1_9;
	ld.shared.f32 	%f5, [%r6];
	st.shared.f32 	[%r7], %f5;
	bra.uni 	$L__BB1_10;
$L__BB1_9:
	ld.shared.f32 	%f6, [%r7];
	st.shared.f32 	[%r6], %f6;
$L__BB1_10:
	bar.sync 	0;
	shl.b32 	%r26, %r26, 1;
	not.pred 	%p12, %p1;
	setp.lt.s32 	%p9, %r26, %r10;
	@%p9 bra 	$L__BB1_2;
	not.pred 	%p10, %p1;
	@%p10 bra 	$L__BB1_13;
$L__BB1_12:
	ld.shared.f32 	%f13, [%r6];
	bra.uni 	$L__BB1_14;
$L__BB1_13:
	ld.shared.f32 	%f13, [%r7];
$L__BB1_14:
	st.global.f32 	[%rd1], %f13;
	add.s32 	%r24, %r4, %r3;
	add.s32 	%r25, %r24, -1;
	setp.ne.s32 	%p11, %r5, %r25;
	@%p11 bra 	$L__BB1_16;
	cvta.to.global.u64 	%rd6, %rd2;
	mul.wide.u32 	%rd7, %r2, 4;
	add.s64 	%rd8, %rd6, %rd7;
	st.global.f32 	[%rd8], %f13;
$L__BB1_16:
	ret;

}
	// .globl	_Z13addScanKernelPfS_
.visible .entry _Z13addScanKernelPfS_(
	.param .u64 .ptr .align 1 _Z13addScanKernelPfS__param_0,
	.param .u64 .ptr .align 1 _Z13addScanKernelPfS__param_1
)
{
	.reg .pred 	%p<2>;
	.reg .b32 	%r<6>;
	.reg .b32 	%f<4>;
	.reg .b64 	%rd<9>;

	ld.param.u64 	%rd1, [_Z13addScanKernelPfS__param_0];
	ld.param.u64 	%rd2, [_Z13addScanKernelPfS__param_1];
	mov.u32 	%r1, %ctaid.x;
	setp.eq.s32 	%p1, %r1, 0;
	@%p1 bra 	$L__BB2_2;
	cvta.to.global.u64 	%rd3, %rd2;
	cvta.to.global.u64 	%rd4, %rd1;
	add.s32 	%r2, %r1, -1;
	mul.wide.u32 	%rd5, %r2, 4;
	add.s64 	%rd6, %rd3, %rd5;
	ld.global.f32 	%f1, [%rd6];
	mov.u32 	%r3, %ntid.x;
	mov.u32 	%r4, %tid.x;
	mad.lo.s32 	%r5, %r1, %r3, %r4;
	mul.wide.s32 	%rd7, %r5, 4;
	add.s64 	%rd8, %rd4, %rd7;
	ld.global.f32 	%f2, [%rd8];
	add.f32 	%f3, %f1, %f2;
	st.global.f32 	[%rd8], %f3;
$L__BB2_2:
	ret;

}


// ===== COMPILED SASS (sm_100) =====

	.target	sm_100

	.elftype	@"ET_EXEC"


//--------------------- .note.nv.tkinfo           --------------------------
	.section	.note.nv.tkinfo,"",@"SHT_NOTE"
	.sectionflags	@"SHF_NOTE_NV_TKINFO"
	.tkinfo
        /*0018*/ 	.word	0x00000002
        /*0030*/ 	.string	""
        /*0030*/ 	.string	"ptxas"
        /*0030*/ 	.string	"Cuda compilation tools, release 13.0, V13.0.88"
        /*0030*/ 	.string	"Build cuda_13.0.r13.0/compiler.36424714_0"
        /*0030*/ 	.string	"-arch sm_100 -m 64 "



//--------------------- .note.nv.cuinfo           --------------------------
	.section	.note.nv.cuinfo,"",@"SHT_NOTE"
	.sectionflags	@"SHF_NOTE_NV_CUINFO"
        /*0018*/ 	.short	0x0002
        /*001a*/ 	.short	0x0064
        /*001c*/ 	.short	0x0082
	.zero		2


//--------------------- .nv.info                  --------------------------
	.section	.nv.info,"",@"SHT_CUDA_INFO"
	.align	4


	//----- nvinfo : EIATTR_REGCOUNT
	.align		4
        /*0000*/ 	.byte	0x04, 0x2f
        /*0002*/ 	.short	(.L_1 - .L_0)
	.align		4
.L_0:
        /*0004*/ 	.word	index@(_Z10scanKerneliPf)
        /*0008*/ 	.word	0x0000000c


	//----- nvinfo : EIATTR_FRAME_SIZE
	.align		4
.L_1:
        /*000c*/ 	.byte	0x04, 0x11
        /*000e*/ 	.short	(.L_3 - .L_2)
	.align		4
.L_2:
        /*0010*/ 	.word	index@(_Z10scanKerneliPf)
        /*0014*/ 	.word	0x00000000


	//----- nvinfo : EIATTR_REGCOUNT
	.align		4
.L_3:
        /*0018*/ 	.byte	0x04, 0x2f
        /*001a*/ 	.short	(.L_5 - .L_4)
	.align		4
.L_4:
        /*001c*/ 	.word	index@(_Z10scanKerneliPfS_)
        /*0020*/ 	.word	0x00000010


	//----- nvinfo : EIATTR_FRAME_SIZE
	.align		4
.L_5:
        /*0024*/ 	.byte	0x04, 0x11
        /*0026*/ 	.short	(.L_7 - .L_6)
	.align		4
.L_6:
        /*0028*/ 	.word	index@(_Z10scanKerneliPfS_)
        /*002c*/ 	.word	0x00000000


	//----- nvinfo : EIATTR_REGCOUNT
	.align		4
.L_7:
        /*0030*/ 	.byte	0x04, 0x2f
        /*0032*/ 	.short	(.L_9 - .L_8)
	.align		4
.L_8:
        /*0034*/ 	.word	index@(_Z13addScanKernelPfS_)
        /*0038*/ 	.word	0x0000000c


	//----- nvinfo : EIATTR_FRAME_SIZE
	.align		4
.L_9:
        /*003c*/ 	.byte	0x04, 0x11
        /*003e*/ 	.short	(.L_11 - .L_10)
	.align		4
.L_10:
        /*0040*/ 	.word	index@(_Z13addScanKernelPfS_)
        /*0044*/ 	.word	0x00000000


	//----- nvinfo : EIATTR_MIN_STACK_SIZE
	.align		4
.L_11:
        /*0048*/ 	.byte	0x04, 0x12
        /*004a*/ 	.short	(.L_13 - .L_12)
	.align		4
.L_12:
        /*004c*/ 	.word	index@(_Z13addScanKernelPfS_)
        /*0050*/ 	.word	0x00000000


	//----- nvinfo : EIATTR_MIN_STACK_SIZE
	.align		4
.L_13:
        /*0054*/ 	.byte	0x04, 0x12
        /*0056*/ 	.short	(.L_15 - .L_14)
	.align		4
.L_14:
        /*0058*/ 	.word	index@(_Z10scanKerneliPfS_)
        /*005c*/ 	.word	0x00000000


	//----- nvinfo : EIATTR_MIN_STACK_SIZE
	.align		4
.L_15:
        /*0060*/ 	.byte	0x04, 0x12
        /*0062*/ 	.short	(.L_17 - .L_16)
	.align		4
.L_16:
        /*0064*/ 	.word	index@(_Z10scanKerneliPf)
        /*0068*/ 	.word	0x00000000
.L_17:


//--------------------- .nv.compat                --------------------------
	.section	.nv.compat,"",@"SHT_CUDA_COMPAT_INFO"
	.align	4
        /*0000*/ 	.byte	0x02, 0x09, 0x00, 0x00, 0x02, 0x02, 0x01, 0x00, 0x02, 0x05, 0x05, 0x00, 0x03, 0x07, 0x01, 0x01
        /*0010*/ 	.byte	0x02, 0x03, 0x00, 0x00, 0x02, 0x06, 0x01, 0x00, 0x04, 0x0b, 0x08, 0x00, 0x09, 0x00, 0x00, 0x00
        /*0020*/ 	.byte	0x00, 0x00, 0x00, 0x00


//--------------------- .nv.info._Z13addScanKernelPfS_ --------------------------
	.section	.nv.info._Z13addScanKernelPfS_,"",@"SHT_CUDA_INFO"
	.sectionflags	@""
	.align	4


	//----- nvinfo : EIATTR_CUDA_API_VERSION
	.align		4
        /*0000*/ 	.byte	0x04, 0x37
        /*0002*/ 	.short	(.L_19 - .L_18)
.L_18:
        /*0004*/ 	.word	0x00000082


	//----- nvinfo : EIATTR_KPARAM_INFO
	.align		4
.L_19:
        /*0008*/ 	.byte	0x04, 0x17
        /*000a*/ 	.short	(.L_21 - .L_20)
.L_20:
        /*000c*/ 	.word	0x00000000
        /*0010*/ 	.short	0x0001
        /*0012*/ 	.short	0x0008
        /*0014*/ 	.byte	0x00, 0xf5, 0x21, 0x00


	//----- nvinfo : EIATTR_KPARAM_INFO
	.align		4
.L_21:
        /*0018*/ 	.byte	0x04, 0x17
        /*001a*/ 	.short	(.L_23 - .L_22)
.L_22:
        /*001c*/ 	.word	0x00000000
        /*0020*/ 	.short	0x0000
        /*0022*/ 	.short	0x0000
        /*0024*/ 	.byte	0x00, 0xf5, 0x21, 0x00


	//----- nvinfo : EIATTR_SPARSE_MMA_MASK
	.align		4
.L_23:
        /*0028*/ 	.byte	0x03, 0x50
        /*002a*/ 	.short	0x0000


	//----- nvinfo : EIATTR_MAXREG_COUNT
	.align		4
        /*002c*/ 	.byte	0x03, 0x1b
        /*002e*/ 	.short	0x00ff


	//----- nvinfo : EIATTR_MERCURY_ISA_VERSION
	.align		4
        /*0030*/ 	.byte	0x03, 0x5f
        /*0032*/ 	.short	0x0101


	//----- nvinfo : EIATTR_VRC_CTA_INIT_COUNT
	.align		4
        /*0034*/ 	.byte	0x02, 0x4a
	.zero		1
	.zero		1


	//----- nvinfo : EIATTR_EXIT_INSTR_OFFSETS
	.align		4
        /*0038*/ 	.byte	0x04, 0x1c
        /*003a*/ 	.short	(.L_25 - .L_24)


	//   ....[0]....
.L_24:
        /*003c*/ 	.word	0x00000030


	//   ....[1]....
        /*0040*/ 	.word	0x00000110


	//----- nvinfo : EIATTR_CBANK_PARAM_SIZE
	.align		4
.L_25:
        /*0044*/ 	.byte	0x03, 0x19
        /*0046*/ 	.short	0x0010


	//----- nvinfo : EIATTR_PARAM_CBANK
	.align		4
        /*0048*/ 	.byte	0x04, 0x0a
        /*004a*/ 	.short	(.L_27 - .L_26)
	.align		4
.L_26:
        /*004c*/ 	.word	index@(.nv.constant0._Z13addScanKernelPfS_)
        /*0050*/ 	.short	0x0380
        /*0052*/ 	.short	0x0010


	//----- nvinfo : EIATTR_SW_WAR
	.align		4
.L_27:
        /*0054*/ 	.byte	0x04, 0x36
        /*0056*/ 	.short	(.L_29 - .L_28)
.L_28:
        /*0058*/ 	.word	0x00000008
.L_29:


//--------------------- .nv.info._Z10scanKerneliPfS_ --------------------------
	.section	.nv.info._Z10scanKerneliPfS_,"",@"SHT_CUDA_INFO"
	.sectionflags	@""
	.align	4


	//----- nvinfo : EIATTR_CUDA_API_VERSION
	.align		4
        /*0000*/ 	.byte	0x04, 0x37
        /*0002*/ 	.short	(.L_31 - .L_30)
.L_30:
        /*0004*/ 	.word	0x00000082


	//----- nvinfo : EIATTR_KPARAM_INFO
	.align		4
.L_31:
        /*0008*/ 	.byte	0x04, 0x17
        /*000a*/ 	.short	(.L_33 - .L_32)
.L_32:
        /*000c*/ 	.word	0x00000000
        /*0010*/ 	.short	0x0002
        /*0012*/ 	.short	0x0010
        /*0014*/ 	.byte	0x00, 0xf5, 0x21, 0x00


	//----- nvinfo : EIATTR_KPARAM_INFO
	.align		4
.L_33:
        /*0018*/ 	.byte	0x04, 0x17
        /*001a*/ 	.short	(.L_35 - .L_34)
.L_34:
        /*001c*/ 	.word	0x00000000
        /*0020*/ 	.short	0x0001
        /*0022*/ 	.short	0x0008
        /*0024*/ 	.byte	0x00, 0xf5, 0x21, 0x00


	//----- nvinfo : EIATTR_KPARAM_INFO
	.align		4
.L_35:
        /*0028*/ 	.byte	0x04, 0x17
        /*002a*/ 	.short	(.L_37 - .L_36)
.L_36:
        /*002c*/ 	.word	0x00000000
        /*0030*/ 	.short	0x0000
        /*0032*/ 	.short	0x0000
        /*0034*/ 	.byte	0x00, 0xf0, 0x11, 0x00


	//----- nvinfo : EIATTR_SPARSE_MMA_MASK
	.align		4
.L_37:
        /*0038*/ 	.byte	0x03, 0x50
        /*003a*/ 	.short	0x0000


	//----- nvinfo : EIATTR_MAXREG_COUNT
	.align		4
        /*003c*/ 	.byte	0x03, 0x1b
        /*003e*/ 	.short	0x00ff


	//----- nvinfo : EIATTR_NUM_BARRIERS
	.align		4
        /*0040*/ 	.byte	0x02, 0x4c
        /*0042*/ 	.byte	0x01
	.zero		1


	//----- nvinfo : EIATTR_MERCURY_ISA_VERSION
	.align		4
        /*0044*/ 	.byte	0x03, 0x5f
        /*0046*/ 	.short	0x0101


	//----- nvinfo : EIATTR_VRC_CTA_INIT_COUNT
	.align		4
        /*0048*/ 	.byte	0x02, 0x4a
	.zero		1
	.zero		1


	//----- nvinfo : EIATTR_EXIT_INSTR_OFFSETS
	.align		4
        /*004c*/ 	.byte	0x04, 0x1c
        /*004e*/ 	.short	(.L_39 - .L_38)


	//   ....[0]....
.L_38:
        /*0050*/ 	.word	0x000003f0


	//   ....[1]....
        /*0054*/ 	.word	0x00000430


	//----- nvinfo : EIATTR_CRS_STACK_SIZE
	.align		4
.L_39:
        /*0058*/ 	.byte	0x04, 0x1e
        /*005a*/ 	.short	(.L_41 - .L_40)
.L_40:
        /*005c*/ 	.word	0x00000000


	//----- nvinfo : EIATTR_CBANK_PARAM_SIZE
	.align		4
.L_41:
        /*0060*/ 	.byte	0x03, 0x19
        /*0062*/ 	.short	0x0018


	//----- nvinfo : EIATTR_PARAM_CBANK
	.align		4
        /*0064*/ 	.byte	0x04, 0x0a
        /*0066*/ 	.short	(.L_43 - .L_42)
	.align		4
.L_42:
        /*0068*/ 	.word	index@(.nv.constant0._Z10scanKerneliPfS_)
        /*006c*/ 	.short	0x0380
        /*006e*/ 	.short	0x0018


	//----- nvinfo : EIATTR_SW_WAR
	.align		4
.L_43:
        /*0070*/ 	.byte	0x04, 0x36
        /*0072*/ 	.short	(.L_45 - .L_44)
.L_44:
        /*0074*/ 	.word	0x00000008
.L_45:


//--------------------- .nv.info._Z10scanKerneliPf --------------------------
	.section	.nv.info._Z10scanKerneliPf,"",@"SHT_CUDA_INFO"
	.sectionflags	@""
	.align	4


	//----- nvinfo : EIATTR_CUDA_API_VERSION
	.align		4
        /*0000*/ 	.byte	0x04, 0x37
        /*0002*/ 	.short	(.L_47 - .L_46)
.L_46:
        /*0004*/ 	.word	0x00000082


	//----- nvinfo : EIATTR_KPARAM_INFO
	.align		4
.L_47:
        /*0008*/ 	.byte	0x04, 0x17
        /*000a*/ 	.short	(.L_49 - .L_48)
.L_48:
        /*000c*/ 	.word	0x00000000
        /*0010*/ 	.short	0x0001
        /*0012*/ 	.short	0x0008
        /*0014*/ 	.byte	0x00, 0xf5, 0x21, 0x00


	//----- nvinfo : EIATTR_KPARAM_INFO
	.align		4
.L_49:
        /*0018*/ 	.byte	0x04, 0x17
        /*001a*/ 	.short	(.L_51 - .L_50)
.L_50:
        /*001c*/ 	.word	0x00000000
        /*0020*/ 	.short	0x0000
        /*0022*/ 	.short	0x0000
        /*0024*/ 	.byte	0x00, 0xf0, 0x11, 0x00


	//----- nvinfo : EIATTR_SPARSE_MMA_MASK
	.align		4
.L_51:
        /*0028*/ 	.byte	0x03, 0x50
        /*002a*/ 	.short	0x0000


	//----- nvinfo : EIATTR_MAXREG_COUNT
	.align		4
        /*002c*/ 	.byte	0x03, 0x1b
        /*002e*/ 	.short	0x00ff


	//----- nvinfo : EIATTR_NUM_BARRIERS
	.align		4
        /*0030*/ 	.byte	0x02, 0x4c
        /*0032*/ 	.byte	0x01
	.zero		1


	//----- nvinfo : EIATTR_MERCURY_ISA_VERSION
	.align		4
        /*0034*/ 	.byte	0x03, 0x5f
        /*0036*/ 	.short	0x0101


	//----- nvinfo : EIATTR_VRC_CTA_INIT_COUNT
	.align		4
        /*0038*/ 	.byte	0x02, 0x4a
	.zero		1
	.zero		1


	//----- nvinfo : EIATTR_EXIT_INSTR_OFFSETS
	.align		4
        /*003c*/ 	.byte	0x04, 0x1c
        /*003e*/ 	.short	(.L_53 - .L_52)


	//   ....[0]....
.L_52:
        /*0040*/ 	.word	0x000003c0


	//----- nvinfo : EIATTR_CRS_STACK_SIZE
	.align		4
.L_53:
        /*0044*/ 	.byte	0x04, 0x1e
        /*0046*/ 	.short	(.L_55 - .L_54)
.L_54:
        /*0048*/ 	.word	0x00000000


	//----- nvinfo : EIATTR_CBANK_PARAM_SIZE
	.align		4
.L_55:
        /*004c*/ 	.byte	0x03, 0x19
        /*004e*/ 	.short	0x0010


	//----- nvinfo : EIATTR_PARAM_CBANK
	.align		4
        /*0050*/ 	.byte	0x04, 0x0a
        /*0052*/ 	.short	(.L_57 - .L_56)
	.align		4
.L_56:
        /*0054*/ 	.word	index@(.nv.constant0._Z10scanKerneliPf)
        /*0058*/ 	.short	0x0380
        /*005a*/ 	.short	0x0010


	//----- nvinfo : EIATTR_SW_WAR
	.align		4
.L_57:
        /*005c*/ 	.byte	0x04, 0x36
        /*005e*/ 	.short	(.L_59 - .L_58)
.L_58:
        /*0060*/ 	.word	0x00000008
.L_59:


//--------------------- .nv.callgraph             --------------------------
	.section	.nv.callgraph,"",@"SHT_CUDA_CALLGRAPH"
	.align	4
	.sectionentsize	8
	.align		4
        /*0000*/ 	.word	0x00000000
	.align		4
        /*0004*/ 	.word	0xffffffff
	.align		4
        /*0008*/ 	.word	0x00000000
	.align		4
        /*000c*/ 	.word	0xfffffffe
	.align		4
        /*0010*/ 	.word	0x00000000
	.align		4
        /*0014*/ 	.word	0xfffffffd
	.align		4
        /*0018*/ 	.word	0x00000000
	.align		4
        /*001c*/ 	.word	0xfffffffc


//--------------------- .text._Z13addScanKernelPfS_ --------------------------
	.section	.text._Z13addScanKernelPfS_,"ax",@progbits
	.align	128
        .global         _Z13addScanKernelPfS_
        .type           _Z13addScanKernelPfS_,@function
        .size           _Z13addScanKernelPfS_,(.L_x_19 - _Z13addScanKernelPfS_)
        .other          _Z13addScanKernelPfS_,@"STO_CUDA_ENTRY STV_DEFAULT"
_Z13addScanKernelPfS_:
.text._Z13addScanKernelPfS_:
[----:B------:R-:W-:Y:S01]  /*0000*/  LDC R1, c[0x0][0x37c] ;  /* 0x0000df00ff017b82 */ /* 0x000fe20000000800 */
[----:B------:R-:W0:Y:S02]  /*0010*/  S2R R9, SR_CTAID.X ;  /* 0x0000000000097919 */ /* 0x000e240000002500 */
[----:B0-----:R-:W-:-:S13]  /*0020*/  ISETP.NE.AND P0, PT, R9, RZ, PT ;  /* 0x000000ff0900720c */ /* 0x001fda0003f05270 */
[----:B------:R-:W-:Y:S05]  /*0030*/  @!P0 EXIT ;  /* 0x000000000000894d */ /* 0x000fea0003800000 */
[----:B------:R-:W0:Y:S01]  /*0040*/  S2R R0, SR_TID.X ;  /* 0x0000000000007919 */ /* 0x000e220000002100 */
[----:B------:R-:W1:Y:S01]  /*0050*/  LDC.64 R2, c[0x0][0x388] ;  /* 0x0000e200ff027b82 */ /* 0x000e620000000a00 */
[----:B------:R-:W0:Y:S01]  /*0060*/  LDCU UR6, c[0x0][0x360] ;  /* 0x00006c00ff0677ac */ /* 0x000e220008000800 */
[----:B------:R-:W-:Y:S01]  /*0070*/  IADD3 R7, PT, PT, R9, -0x1, RZ ;  /* 0xffffffff09077810 */ /* 0x000fe20007ffe0ff */
[----:B------:R-:W2:Y:S05]  /*0080*/  LDCU.64 UR4, c[0x0][0x358] ;  /* 0x00006b00ff0477ac */ /* 0x000eaa0008000a00 */
[----:B------:R-:W3:Y:S01]  /*0090*/  LDC.64 R4, c[0x0][0x380] ;  /* 0x0000e000ff047b82 */ /* 0x000ee20000000a00 */
[----:B-1----:R-:W-:-:S06]  /*00a0*/  IMAD.WIDE.U32 R2, R7, 0x4, R2 ;  /* 0x0000000407027825 */ /* 0x002fcc00078e0002 */
[----:B--2---:R-:W2:Y:S01]  /*00b0*/  LDG.E R2, desc[UR4][R2.64] ;  /* 0x0000000402027981 */ /* 0x004ea2000c1e1900 */
[----:B0-----:R-:W-:-:S04]  /*00c0*/  IMAD R9, R9, UR6, R0 ;  /* 0x0000000609097c24 */ /* 0x001fc8000f8e0200 */
[----:B---3--:R-:W-:-:S05]  /*00d0*/  IMAD.WIDE R4, R9, 0x4, R4 ;  /* 0x0000000409047825 */ /* 0x008fca00078e0204 */
[----:B------:R-:W2:Y:S02]  /*00e0*/  LDG.E R7, desc[UR4][R4.64] ;  /* 0x0000000404077981 */ /* 0x000ea4000c1e1900 */
[----:B--2---:R-:W-:-:S05]  /*00f0*/  FADD R7, R2, R7 ;  /* 0x0000000702077221 */ /* 0x004fca0000000000 */
[----:B------:R-:W-:Y:S01]  /*0100*/  STG.E desc[UR4][R4.64], R7 ;  /* 0x0000000704007986 */ /* 0x000fe2000c101904 */
[----:B------:R-:W-:Y:S05]  /*0110*/  EXIT ;  /* 0x000000000000794d */ /* 0x000fea0003800000 */
.L_x_0:
[----:B------:R-:W-:-:S00]  /*0120*/  BRA `(.L_x_0) ;  /* 0xfffffffc00fc7947 */ /* 0x000fc0000383ffff */
[----:B------:R-:W-:-:S00]  /*0130*/  NOP ;  /* 0x0000000000007918 */ /* 0x000fc00000000000 */
        /* <DEDUP_REMOVED lines=12> */
.L_x_19:


//--------------------- .text._Z10scanKerneliPfS_ --------------------------
	.section	.text._Z10scanKerneliPfS_,"ax",@progbits
	.align	128
        .global         _Z10scanKerneliPfS_
        .type           _Z10scanKerneliPfS_,@function
        .size           _Z10scanKerneliPfS_,(.L_x_20 - _Z10scanKerneliPfS_)
        .other          _Z10scanKerneliPfS_,@"STO_CUDA_ENTRY STV_DEFAULT"
_Z10scanKerneliPfS_:
.text._Z10scanKerneliPfS_:
[----:B------:R-:W-:Y:S01]  /*0000*/  LDC R1, c[0x0][0x37c] ;  /* 0x0000df00ff017b82 */ /* 0x000fe20000000800 */
[----:B------:R-:W0:Y:S07]  /*0010*/  S2R R13, SR_CTAID.X ;  /* 0x00000000000d7919 */ /* 0x000e2e0000002500 */
[----:B------:R-:W0:Y:S01]  /*0020*/  LDC R10, c[0x0][0x360] ;  /* 0x0000d800ff0a7b82 */ /* 0x000e220000000800 */
[----:B------:R-:W1:Y:S01]  /*0030*/  LDCU.64 UR8, c[0x0][0x358] ;  /* 0x00006b00ff0877ac */ /* 0x000e620008000a00 */
[----:B------:R-:W2:Y:S06]  /*0040*/  S2R R11, SR_TID.X ;  /* 0x00000000000b7919 */ /* 0x000eac0000002100 */
[----:B------:R-:W3:Y:S08]  /*0050*/  LDC.64 R2, c[0x0][0x388] ;  /* 0x0000e200ff027b82 */ /* 0x000ef00000000a00 */
[----:B------:R-:W4:Y:S01]  /*0060*/  S2UR UR5, SR_CgaCtaId ;  /* 0x00000000000579c3 */ /* 0x000f220000008800 */
[----:B------:R-:W-:Y:S01]  /*0070*/  UMOV UR4, 0x400 ;  /* 0x0000040000047882 */ /* 0x000fe20000000000 */
[----:B------:R-:W5:Y:S01]  /*0080*/  LDCU UR7, c[0x0][0x380] ;  /* 0x00007000ff0777ac */ /* 0x000f620008000800 */
[----:B0-----:R-:W-:-:S04]  /*0090*/  IMAD R0, R13, R10, RZ ;  /* 0x0000000a0d007224 */ /* 0x001fc800078e02ff */
[----:B--2---:R-:W-:-:S04]  /*00a0*/  IMAD.IADD R5, R0, 0x1, R11 ;  /* 0x0000000100057824 */ /* 0x004fc800078e020b */
[----:B---3--:R-:W-:-:S05]  /*00b0*/  IMAD.WIDE R2, R5, 0x4, R2 ;  /* 0x0000000405027825 */ /* 0x008fca00078e0202 */
[----:B-1----:R-:W2:Y:S01]  /*00c0*/  LDG.E R4, desc[UR8][R2.64] ;  /* 0x0000000802047981 */ /* 0x002ea2000c1e1900 */
[----:B----4-:R-:W-:Y:S02]  /*00d0*/  ULEA UR6, UR5, UR4, 0x18 ;  /* 0x0000000405067291 */ /* 0x010fe4000f8ec0ff */
[----:B-----5:R-:W-:-:S04]  /*00e0*/  UISETP.GE.AND UP0, UPT, UR7, 0x2, UPT ;  /* 0x000000020700788c */ /* 0x020fc8000bf06270 */
[----:B------:R-:W-:-:S05]  /*00f0*/  LEA R7, R11, UR6, 0x2 ;  /* 0x000000060b077c11 */ /* 0x000fca000f8e10ff */
[----:B--2---:R0:W-:Y:S01]  /*0100*/  STS [R7], R4 ;  /* 0x0000000407007388 */ /* 0x0041e20000000800 */
[----:B------:R-:W-:Y:S06]  /*0110*/  BAR.SYNC.DEFER_BLOCKING 0x0 ;  /* 0x0000000000007b1d */ /* 0x000fec0000010000 */
[----:B------:R-:W-:Y:S05]  /*0120*/  BRA.U !UP0, `(.L_x_1) ;  /* 0x0000000108987547 */ /* 0x000fea000b800000 */
[----:B------:R-:W-:Y:S01]  /*0130*/  UIADD3 UR4, UPT, UPT, UR4, 0x40, URZ ;  /* 0x0000004004047890 */ /* 0x000fe2000fffe0ff */
[----:B------:R-:W-:Y:S01]  /*0140*/  PLOP3.LUT P0, PT, PT, PT, PT, 0x8, 0x80 ;  /* 0x000000000080781c */ /* 0x000fe20003f0e170 */
[----:B------:R-:W1:Y:S02]  /*0150*/  LDCU UR7, c[0x0][0x380] ;  /* 0x00007000ff0777ac */ /* 0x000e640008000800 */
[----:B------:R-:W-:-:S03]  /*0160*/  ULEA UR4, UR5, UR4, 0x18 ;  /* 0x0000000405047291 */ /* 0x000fc6000f8ec0ff */
[----:B------:R-:W-:-:S03]  /*0170*/  UMOV UR5, 0x1 ;  /* 0x0000000100057882 */ /* 0x000fc60000000000 */
[----:B0-----:R-:W-:-:S07]  /*0180*/  LEA R4, R11, UR4, 0x2 ;  /* 0x000000040b047c11 */ /* 0x001fce000f8e10ff */
.L_x_6:
[----:B------:R-:W-:Y:S01]  /*0190*/  ISETP.GE.AND P3, PT, R11, UR5, PT ;  /* 0x000000050b007c0c */ /* 0x000fe2000bf66270 */
[----:B------:R-:W-:Y:S01]  /*01a0*/  BSSY.RECONVERGENT B0, `(.L_x_2) ;  /* 0x0000018000007945 */ /* 0x000fe20003800200 */
[----:B------:R-:W-:Y:S02]  /*01b0*/  PLOP3.LUT P1, PT, P0, PT, PT, 0x80, 0x8 ;  /* 0x000000000008781c */ /* 0x000fe4000072f070 */
[----:B------:R-:W-:-:S13]  /*01c0*/  ISETP.GT.OR P2, PT, R5, 0x3f, !P3 ;  /* 0x0000003f0500780c */ /* 0x000fda0005f44670 */
[----:B0-23--:R-:W-:Y:S05]  /*01d0*/  @P2 BRA `(.L_x_3) ;  /* 0x00000000003c2947 */ /* 0x00dfea0003800000 */
[----:B------:R-:W-:Y:S05]  /*01e0*/  @P0 BRA `(.L_x_4) ;  /* 0x00000000001c0947 */ /* 0x000fea0003800000 */
[----:B------:R-:W-:-:S05]  /*01f0*/  VIADD R6, R11, -UR5 ;  /* 0x800000050b067c36 */ /* 0x000fca0008000000 */
[----:B------:R-:W-:Y:S02]  /*0200*/  LEA R8, R6, UR6, 0x2 ;  /* 0x0000000606087c11 */ /* 0x000fe4000f8e10ff */
[----:B------:R-:W-:Y:S04]  /*0210*/  LDS R6, [R7] ;  /* 0x0000000007067984 */ /* 0x000fe80000000800 */
[----:B------:R-:W0:Y:S02]  /*0220*/  LDS R9, [R8] ;  /* 0x0000000008097984 */ /* 0x000e240000000800 */
[----:B0-----:R-:W-:-:S05]  /*0230*/  FADD R9, R6, R9 ;  /* 0x0000000906097221 */ /* 0x001fca0000000000 */
[----:B------:R0:W-:Y:S01]  /*0240*/  STS [R4], R9 ;  /* 0x0000000904007388 */ /* 0x0001e20000000800 */
[----:B------:R-:W-:Y:S05]  /*0250*/  BRA `(.L_x_5) ;  /* 0x0000000000307947 */ /* 0x000fea0003800000 */
.L_x_4:
[----:B------:R-:W-:Y:S01]  /*0260*/  VIADD R6, R11, -UR5 ;  /* 0x800000050b067c36 */ /* 0x000fe20008000000 */
[----:B------:R-:W-:Y:S04]  /*0270*/  LDS R9, [R4] ;  /* 0x0000000004097984 */ /* 0x000fe80000000800 */
[----:B------:R-:W-:-:S06]  /*0280*/  LEA R6, R6, UR4, 0x2 ;  /* 0x0000000406067c11 */ /* 0x000fcc000f8e10ff */
[----:B------:R-:W0:Y:S02]  /*0290*/  LDS R6, [R6] ;  /* 0x0000000006067984 */ /* 0x000e240000000800 */
[----:B0-----:R-:W-:-:S05]  /*02a0*/  FADD R8, R6, R9 ;  /* 0x0000000906087221 */ /* 0x001fca0000000000 */
[----:B------:R2:W-:Y:S01]  /*02b0*/  STS [R7], R8 ;  /* 0x0000000807007388 */ /* 0x0005e20000000800 */
[----:B------:R-:W-:Y:S05]  /*02c0*/  BRA `(.L_x_5) ;  /* 0x0000000000147947 */ /* 0x000fea0003800000 */
.L_x_3:
[----:B------:R-:W-:Y:S05]  /*02d0*/  @P3 BRA `(.L_x_5) ;  /* 0x0000000000103947 */ /* 0x000fea0003800000 */
[----:B------:R-:W0:Y:S04]  /*02e0*/  @!P0 LDS R9, [R7] ;  /* 0x0000000007098984 */ /* 0x000e280000000800 */
[----:B0-----:R-:W-:Y:S04]  /*02f0*/  @!P0 STS [R4], R9 ;  /* 0x0000000904008388 */ /* 0x001fe80000000800 */
[----:B------:R-:W0:Y:S04]  /*0300*/  @P0 LDS R6, [R4] ;  /* 0x0000000004060984 */ /* 0x000e280000000800 */
[----:B0-----:R3:W-:Y:S02]  /*0310*/  @P0 STS [R7], R6 ;  /* 0x0000000607000388 */ /* 0x0017e40000000800 */
.L_x_5:
[----:B-1----:R-:W-:Y:S05]  /*0320*/  BSYNC.RECONVERGENT B0 ;  /* 0x0000000000007941 */ /* 0x002fea0003800200 */
.L_x_2:
[----:B------:R-:W-:Y:S01]  /*0330*/  BAR.SYNC.DEFER_BLOCKING 0x0 ;  /* 0x0000000000007b1d */ /* 0x000fe20000010000 */
[----:B------:R-:W-:Y:S01]  /*0340*/  USHF.L.U32 UR5, UR5, 0x1, URZ ;  /* 0x0000000105057899 */ /* 0x000fe200080006ff */
[----:B------:R-:W-:-:S03]  /*0350*/  PLOP3.LUT P0, PT, P0, PT, PT, 0x8, 0x80 ;  /* 0x000000000080781c */ /* 0x000fc6000070e170 */
[----:B------:R-:W-:-:S09]  /*0360*/  UISETP.GE.AND UP0, UPT, UR5, UR7, UPT ;  /* 0x000000070500728c */ /* 0x000fd2000bf06270 */
[----:B------:R-:W-:Y:S05]  /*0370*/  BRA.U !UP0, `(.L_x_6) ;  /* 0xfffffffd08847547 */ /* 0x000fea000b83ffff */
[----:B------:R-:W-:Y:S05]  /*0380*/  @!P1 BRA `(.L_x_7) ;  /* 0x0000000000089947 */ /* 0x000fea0003800000 */
.L_x_1:
[----:B0-23--:R-:W0:Y:S01]  /*0390*/  LDS R7, [R7] ;  /* 0x0000000007077984 */ /* 0x00de220000000800 */
[----:B------:R-:W-:Y:S05]  /*03a0*/  BRA `(.L_x_8) ;  /* 0x0000000000047947 */ /* 0x000fea0003800000 */
.L_x_7:
[----:B--23--:R1:W2:Y:S02]  /*03b0*/  LDS R7, [R4] ;  /* 0x0000000004077984 */ /* 0x00c2a40000000800 */
.L_x_8:
[----:B------:R-:W-:Y:S01]  /*03c0*/  IADD3 R0, PT, PT, R0, -0x1, R10 ;  /* 0xffffffff00007810 */ /* 0x000fe20007ffe00a */
[----:B0-2---:R0:W-:Y:S03]  /*03d0*/  STG.E desc[UR8][R2.64], R7 ;  /* 0x0000000702007986 */ /* 0x0051e6000c101908 */
[----:B------:R-:W-:-:S13]  /*03e0*/  ISETP.NE.AND P0, PT, R5, R0, PT ;  /* 0x000000000500720c */ /* 0x000fda0003f05270 */
[----:B------:R-:W-:Y:S05]  /*03f0*/  @P0 EXIT ;  /* 0x000000000000094d */ /* 0x000fea0003800000 */
[----:B0-----:R-:W0:Y:S02]  /*0400*/  LDC.64 R2, c[0x0][0x390] ;  /* 0x0000e400ff027b82 */ /* 0x001e240000000a00 */
[----:B0-----:R-:W-:-:S05]  /*0410*/  IMAD.WIDE.U32 R2, R13, 0x4, R2 ;  /* 0x000000040d027825 */ /* 0x001fca00078e0002 */
[----:B------:R-:W-:Y:S01]  /*0420*/  STG.E desc[UR8][R2.64], R7 ;  /* 0x0000000702007986 */ /* 0x000fe2000c101908 */
[----:B------:R-:W-:Y:S05]  /*0430*/  EXIT ;  /* 0x000000000000794d */ /* 0x000fea0003800000 */
.L_x_9:
        /* <DEDUP_REMOVED lines=12> */
.L_x_20:


//--------------------- .text._Z10scanKerneliPf   --------------------------
	.section	.text._Z10scanKerneliPf,"ax",@progbits
	.align	128
        .global         _Z10scanKerneliPf
        .type           _Z10scanKerneliPf,@function
        .size           _Z10scanKerneliPf,(.L_x_21 - _Z10scanKerneliPf)
        .other          _Z10scanKerneliPf,@"STO_CUDA_ENTRY STV_DEFAULT"
_Z10scanKerneliPf:
.text._Z10scanKerneliPf:
[----:B------:R-:W-:Y:S01]  /*0000*/  LDC R1, c[0x0][0x37c] ;  /* 0x0000df00ff017b82 */ /* 0x000fe20000000800 */
[----:B------:R-:W0:Y:S07]  /*0010*/  S2R R8, SR_TID.X ;  /* 0x0000000000087919 */ /* 0x000e2e0000002100 */
[----:B------:R-:W0:Y:S01]  /*0020*/  S2UR UR4, SR_CTAID.X ;  /* 0x00000000000479c3 */ /* 0x000e220000002500 */
[----:B------:R-:W1:Y:S01]  /*0030*/  LDCU.64 UR8, c[0x0][0x358] ;  /* 0x00006b00ff0877ac */ /* 0x000e620008000a00 */
[----:B------:R-:W2:Y:S06]  /*0040*/  LDCU UR7, c[0x0][0x380] ;  /* 0x00007000ff0777ac */ /* 0x000eac0008000800 */
[----:B------:R-:W0:Y:S08]  /*0050*/  LDC R5, c[0x0][0x360] ;  /* 0x0000d800ff057b82 */ /* 0x000e300000000800 */
[----:B------:R-:W3:Y:S01]  /*0060*/  LDC.64 R2, c[0x0][0x388] ;  /* 0x0000e200ff027b82 */ /* 0x000ee20000000a00 */
[----:B0-----:R-:W-:-:S04]  /*0070*/  IMAD R5, R5, UR4, R8 ;  /* 0x0000000405057c24 */ /* 0x001fc8000f8e0208 */
[----:B---3--:R-:W-:-:S05]  /*0080*/  IMAD.WIDE R2, R5, 0x4, R2 ;  /* 0x0000000405027825 */ /* 0x008fca00078e0202 */
[----:B-1----:R-:W3:Y:S01]  /*0090*/  LDG.E R0, desc[UR8][R2.64] ;  /* 0x0000000802007981 */ /* 0x002ee2000c1e1900 */
[----:B------:R-:W0:Y:S01]  /*00a0*/  S2UR UR5, SR_CgaCtaId ;  /* 0x00000000000579c3 */ /* 0x000e220000008800 */
[----:B------:R-:W-:Y:S01]  /*00b0*/  UMOV UR4, 0x400 ;  /* 0x0000040000047882 */ /* 0x000fe20000000000 */
[----:B--2---:R-:W-:Y:S02]  /*00c0*/  UISETP.GE.AND UP0, UPT, UR7, 0x2, UPT ;  /* 0x000000020700788c */ /* 0x004fe4000bf06270 */
[----:B0-----:R-:W-:-:S06]  /*00d0*/  ULEA UR6, UR5, UR4, 0x18 ;  /* 0x0000000405067291 */ /* 0x001fcc000f8ec0ff */
[----:B------:R-:W-:-:S05]  /*00e0*/  LEA R7, R8, UR6, 0x2 ;  /* 0x0000000608077c11 */ /* 0x000fca000f8e10ff */
[----:B---3--:R0:W-:Y:S01]  /*00f0*/  STS [R7], R0 ;  /* 0x0000000007007388 */ /* 0x0081e20000000800 */
        /* <DEDUP_REMOVED lines=8> */
.L_x_15:
        /* <DEDUP_REMOVED lines=13> */
.L_x_13:
[----:B------:R-:W-:Y:S01]  /*0250*/  VIADD R4, R8, -UR5 ;  /* 0x8000000508047c36 */ /* 0x000fe20008000000 */
[----:B------:R-:W-:Y:S04]  /*0260*/  LDS R9, [R0] ;  /* 0x0000000000097984 */ /* 0x000fe80000000800 */
[----:B------:R-:W-:-:S06]  /*0270*/  LEA R4, R4, UR4, 0x2 ;  /* 0x0000000404047c11 */ /* 0x000fcc000f8e10ff */
[----:B------:R-:W0:Y:S02]  /*0280*/  LDS R4, [R4] ;  /* 0x0000000004047984 */ /* 0x000e240000000800 */
[----:B0-----:R-:W-:-:S05]  /*0290*/  FADD R6, R4, R9 ;  /* 0x0000000904067221 */ /* 0x001fca0000000000 */
[----:B------:R2:W-:Y:S01]  /*02a0*/  STS [R7], R6 ;  /* 0x0000000607007388 */ /* 0x0005e20000000800 */
[----:B------:R-:W-:Y:S05]  /*02b0*/  BRA `(.L_x_14) ;  /* 0x0000000000147947 */ /* 0x000fea0003800000 */
.L_x_12:
[----:B------:R-:W-:Y:S05]  /*02c0*/  @P3 BRA `(.L_x_14) ;  /* 0x0000000000103947 */ /* 0x000fea0003800000 */
[----:B------:R-:W0:Y:S04]  /*02d0*/  @!P0 LDS R9, [R7] ;  /* 0x0000000007098984 */ /* 0x000e280000000800 */
[----:B0-----:R-:W-:Y:S04]  /*02e0*/  @!P0 STS [R0], R9 ;  /* 0x0000000900008388 */ /* 0x001fe80000000800 */
[----:B------:R-:W0:Y:S04]  /*02f0*/  @P0 LDS R4, [R0] ;  /* 0x0000000000040984 */ /* 0x000e280000000800 */
[----:B0-----:R3:W-:Y:S02]  /*0300*/  @P0 STS [R7], R4 ;  /* 0x0000000407000388 */ /* 0x0017e40000000800 */
.L_x_14:
[----:B-1----:R-:W-:Y:S05]  /*0310*/  BSYNC.RECONVERGENT B0 ;  /* 0x0000000000007941 */ /* 0x002fea0003800200 */
.L_x_11:
[----:B------:R-:W-:Y:S01]  /*0320*/  BAR.SYNC.DEFER_BLOCKING 0x0 ;  /* 0x0000000000007b1d */ /* 0x000fe20000010000 */
[----:B------:R-:W-:Y:S01]  /*0330*/  USHF.L.U32 UR5, UR5, 0x1, URZ ;  /* 0x0000000105057899 */ /* 0x000fe200080006ff */
[----:B------:R-:W-:-:S03]  /*0340*/  PLOP3.LUT P0, PT, P0, PT, PT, 0x8, 0x80 ;  /* 0x000000000080781c */ /* 0x000fc6000070e170 */
[----:B------:R-:W-:-:S09]  /*0350*/  UISETP.GE.AND UP0, UPT, UR5, UR7, UPT ;  /* 0x000000070500728c */ /* 0x000fd2000bf06270 */
[----:B------:R-:W-:Y:S05]  /*0360*/  BRA.U !UP0, `(.L_x_15) ;  /* 0xfffffffd08847547 */ /* 0x000fea000b83ffff */
[----:B------:R-:W-:Y:S05]  /*0370*/  @!P1 BRA `(.L_x_16) ;  /* 0x0000000000089947 */ /* 0x000fea0003800000 */
.L_x_10:
[----:B0-23--:R-:W0:Y:S01]  /*0380*/  LDS R7, [R7] ;  /* 0x0000000007077984 */ /* 0x00de220000000800 */
[----:B------:R-:W-:Y:S05]  /*0390*/  BRA `(.L_x_17) ;  /* 0x0000000000047947 */ /* 0x000fea0003800000 */
.L_x_16:
[----:B--23--:R1:W2:Y:S02]  /*03a0*/  LDS R7, [R0] ;  /* 0x0000000000077984 */ /* 0x00c2a40000000800 */
.L_x_17:
[----:B0-2---:R-:W-:Y:S01]  /*03b0*/  STG.E desc[UR8][R2.64], R7 ;  /* 0x0000000702007986 */ /* 0x005fe2000c101908 */
[----:B------:R-:W-:Y:S05]  /*03c0*/  EXIT ;  /* 0x000000000000794d */ /* 0x000fea0003800000 */
.L_x_18:
        /* <DEDUP_REMOVED lines=11> */
.L_x_21:


//--------------------- .nv.shared.reserved.0     --------------------------
	.section	.nv.shared.reserved.0,"aw",@nobits
	.weak		__nv_reservedSMEM_offset_0_alias
	.size		__nv_reservedSMEM_offset_0_alias, 0, 64
	.other		__nv_reservedSMEM_offset_0_alias,@"STO_CUDA_RESERVED_SHARED STV_DEFAULT"
__nv_reservedSMEM_offset_0_alias:
	.zero		0
	.zero		64


//--------------------- .nv.shared._Z10scanKerneliPfS_ --------------------------
	.section	.nv.shared._Z10scanKerneliPfS_,"aw",@nobits
	.sectionflags	@""
	.align	4
.nv.shared._Z10scanKerneliPfS_:
	.zero		1152


//--------------------- .nv.shared._Z10scanKerneliPf --------------------------
	.section	.nv.shared._Z10scanKerneliPf,"aw",@nobits
	.sectionflags	@""
	.align	4
.nv.shared._Z10scanKerneliPf:
	.zero		1152


//--------------------- .nv.constant0._Z13addScanKernelPfS_ --------------------------
	.section	.nv.constant0._Z13addScanKernelPfS_,"a",@progbits
	.sectionflags	@""
	.align	4
.nv.constant0._Z13addScanKernelPfS_:
	.zero		912


//--------------------- .nv.constant0._Z10scanKerneliPfS_ --------------------------
	.section	.nv.constant0._Z10scanKerneliPfS_,"a",@progbits
	.sectionflags	@""
	.align	4
.nv.constant0._Z10scanKerneliPfS_:
	.zero		920


//--------------------- .nv.constant0._Z10scanKerneliPf --------------------------
	.section	.nv.constant0._Z10scanKerneliPf,"a",@progbits
	.sectionflags	@""
	.align	4
.nv.constant0._Z10scanKerneliPf:
	.zero		912


//--------------------- SYMBOLS --------------------------

	.type		.nv.reservedSmem.offset0,@object
	.size		.nv.reservedSmem.offset0,0x4
	.type		.nv.reservedSmem.cap,@object
	.size		.nv.reservedSmem.cap,0x4
